//
// Generated by NVIDIA NVVM Compiler
//
// Compiler Build ID: CL-36424714
// Cuda compilation tools, release 13.0, V13.0.88
// Based on NVVM 20.0.0
//

.version 9.0
.target sm_100
.address_size 64

	// .globl	_Z4initPfi

.visible .entry _Z4initPfi(
	.param .u64 .ptr .align 1 _Z4initPfi_param_0,
	.param .u32 _Z4initPfi_param_1
)
{
	.reg .b32 	%r<11>;
	.reg .b32 	%f<2>;
	.reg .b64 	%rd<5>;

	ld.param.u64 	%rd1, [_Z4initPfi_param_0];
	ld.param.u32 	%r1, [_Z4initPfi_param_1];
	cvta.to.global.u64 	%rd2, %rd1;
	mov.u32 	%r2, %ntid.y;
	mov.u32 	%r3, %ctaid.y;
	mov.u32 	%r4, %tid.y;
	mad.lo.s32 	%r5, %r2, %r3, %r4;
	mov.u32 	%r6, %ntid.x;
	mov.u32 	%r7, %ctaid.x;
	mov.u32 	%r8, %tid.x;
	mad.lo.s32 	%r9, %r6, %r7, %r8;
	mad.lo.s32 	%r10, %r1, %r5, %r9;
	cvt.rn.f32.s32 	%f1, %r10;
	mul.wide.s32 	%rd3, %r10, 4;
	add.s64 	%rd4, %rd2, %rd3;
	st.global.f32 	[%rd4], %f1;
	ret;

}


// ===== COMPILED SASS (sm_100) =====

	.target	sm_100

	.elftype	@"ET_EXEC"


//--------------------- .note.nv.tkinfo           --------------------------
	.section	.note.nv.tkinfo,"",@"SHT_NOTE"
	.sectionflags	@"SHF_NOTE_NV_TKINFO"
	.tkinfo
        /*0018*/ 	.word	0x00000002
        /*0030*/ 	.string	""
        /*0030*/ 	.string	"ptxas"
        /*0030*/ 	.string	"Cuda compilation tools, release 13.0, V13.0.88"
        /*0030*/ 	.string	"Build cuda_13.0.r13.0/compiler.36424714_0"
        /*0030*/ 	.string	"-arch sm_100 -m 64 "



//--------------------- .note.nv.cuinfo           --------------------------
	.section	.note.nv.cuinfo,"",@"SHT_NOTE"
	.sectionflags	@"SHF_NOTE_NV_CUINFO"
        /*0018*/ 	.short	0x0002
        /*001a*/ 	.short	0x0064
        /*001c*/ 	.short	0x0082
	.zero		2


//--------------------- .nv.info                  --------------------------
	.section	.nv.info,"",@"SHT_CUDA_INFO"
	.align	4


	//----- nvinfo : EIATTR_REGCOUNT
	.align		4
        /*0000*/ 	.byte	0x04, 0x2f
        /*0002*/ 	.short	(.L_1 - .L_0)
	.align		4
.L_0:
        /*0004*/ 	.word	index@(_Z4initPfi)
        /*0008*/ 	.word	0x0000000a


	//----- nvinfo : EIATTR_FRAME_SIZE
	.align		4
.L_1:
        /*000c*/ 	.byte	0x04, 0x11
        /*000e*/ 	.short	(.L_3 - .L_2)
	.align		4
.L_2:
        /*0010*/ 	.word	index@(_Z4initPfi)
        /*0014*/ 	.word	0x00000000


	//----- nvinfo : EIATTR_MIN_STACK_SIZE
	.align		4
.L_3:
        /*0018*/ 	.byte	0x04, 0x12
        /*001a*/ 	.short	(.L_5 - .L_4)
	.align		4
.L_4:
        /*001c*/ 	.word	index@(_Z4initPfi)
        /*0020*/ 	.word	0x00000000
.L_5:


//--------------------- .nv.compat                --------------------------
	.section	.nv.compat,"",@"SHT_CUDA_COMPAT_INFO"
	.align	4
        /*0000*/ 	.byte	0x02, 0x09, 0x00, 0x00, 0x02, 0x02, 0x01, 0x00, 0x02, 0x05, 0x05, 0x00, 0x03, 0x07, 0x01, 0x01
        /*0010*/ 	.byte	0x02, 0x03, 0x00, 0x00, 0x02, 0x06, 0x01, 0x00, 0x04, 0x0b, 0x08, 0x00, 0x09, 0x00, 0x00, 0x00
        /*0020*/ 	.byte	0x00, 0x00, 0x00, 0x00


//--------------------- .nv.info._Z4initPfi       --------------------------
	.section	.nv.info._Z4initPfi,"",@"SHT_CUDA_INFO"
	.sectionflags	@""
	.align	4


	//----- nvinfo : EIATTR_CUDA_API_VERSION
	.align		4
        /*0000*/ 	.byte	0x04, 0x37
        /*0002*/ 	.short	(.L_7 - .L_6)
.L_6:
        /*0004*/ 	.word	0x00000082


	//----- nvinfo : EIATTR_KPARAM_INFO
	.align		4
.L_7:
        /*0008*/ 	.byte	0x04, 0x17
        /*000a*/ 	.short	(.L_9 - .L_8)
.L_8:
        /*000c*/ 	.word	0x00000000
        /*0010*/ 	.short	0x0001
        /*0012*/ 	.short	0x0008
        /*0014*/ 	.byte	0x00, 0xf0, 0x11, 0x00


	//----- nvinfo : EIATTR_KPARAM_INFO
	.align		4
.L_9:
        /*0018*/ 	.byte	0x04, 0x17
        /*001a*/ 	.short	(.L_11 - .L_10)
.L_10:
        /*001c*/ 	.word	0x00000000
        /*0020*/ 	.short	0x0000
        /*0022*/ 	.short	0x0000
        /*0024*/ 	.byte	0x00, 0xf5, 0x21, 0x00


	//----- nvinfo : EIATTR_SPARSE_MMA_MASK
	.align		4
.L_11:
        /*0028*/ 	.byte	0x03, 0x50
        /*002a*/ 	.short	0x0000


	//----- nvinfo : EIATTR_MAXREG_COUNT
	.align		4
        /*002c*/ 	.byte	0x03, 0x1b
        /*002e*/ 	.short	0x00ff


	//----- nvinfo : EIATTR_MERCURY_ISA_VERSION
	.align		4
        /*0030*/ 	.byte	0x03, 0x5f
        /*0032*/ 	.short	0x0101


	//----- nvinfo : EIATTR_VRC_CTA_INIT_COUNT
	.align		4
        /*0034*/ 	.byte	0x02, 0x4a
	.zero		1
	.zero		1


	//----- nvinfo : EIATTR_EXIT_INSTR_OFFSETS
	.align		4
        /*0038*/ 	.byte	0x04, 0x1c
        /*003a*/ 	.short	(.L_13 - .L_12)


	//   ....[0]....
.L_12:
        /*003c*/ 	.word	0x00000100


	//----- nvinfo : EIATTR_CBANK_PARAM_SIZE
	.align		4
.L_13:
        /*0040*/ 	.byte	0x03, 0x19
        /*0042*/ 	.short	0x000c


	//----- nvinfo : EIATTR_PARAM_CBANK
	.align		4
        /*0044*/ 	.byte	0x04, 0x0a
        /*0046*/ 	.short	(.L_15 - .L_14)
	.align		4
.L_14:
        /*0048*/ 	.word	index@(.nv.constant0._Z4initPfi)
        /*004c*/ 	.short	0x0380
        /*004e*/ 	.short	0x000c


	//----- nvinfo : EIATTR_SW_WAR
	.align		4
.L_15:
        /*0050*/ 	.byte	0x04, 0x36
        /*0052*/ 	.short	(.L_17 - .L_16)
.L_16:
        /*0054*/ 	.word	0x00000008
.L_17:


//--------------------- .nv.callgraph             --------------------------
	.section	.nv.callgraph,"",@"SHT_CUDA_CALLGRAPH"
	.align	4
	.sectionentsize	8
	.align		4
        /*0000*/ 	.word	0x00000000
	.align		4
        /*0004*/ 	.word	0xffffffff
	.align		4
        /*0008*/ 	.word	0x00000000
	.align		4
        /*000c*/ 	.word	0xfffffffe
	.align		4
        /*0010*/ 	.word	0x00000000
	.align		4
        /*0014*/ 	.word	0xfffffffd
	.align		4
        /*0018*/ 	.word	0x00000000
	.align		4
        /*001c*/ 	.word	0xfffffffc


//--------------------- .text._Z4initPfi          --------------------------
	.section	.text._Z4initPfi,"ax",@progbits
	.align	128
        .global         _Z4initPfi
        .type           _Z4initPfi,@function
        .size           _Z4initPfi,(.L_x_1 - _Z4initPfi)
        .other          _Z4initPfi,@"STO_CUDA_ENTRY STV_DEFAULT"
_Z4initPfi:
.text._Z4initPfi:
[----:B------:R-:W-:Y:S01]  /*0000*/  LDC R1, c[0x0][0x37c] ;  /* 0x0000df00ff017b82 */ /* 0x000fe20000000800 */
[----:B------:R-:W0:Y:S01]  /*0010*/  S2R R0, SR_CTAID.Y ;  /* 0x0000000000007919 */ /* 0x000e220000002600 */
[----:B------:R-:W0:Y:S06]  /*0020*/  LDCU UR6, c[0x0][0x364] ;  /* 0x00006c80ff0677ac */ /* 0x000e2c0008000800 */
[----:B------:R-:W1:Y:S01]  /*0030*/  LDC.64 R2, c[0x0][0x380] ;  /* 0x0000e000ff027b82 */ /* 0x000e620000000a00 */
[----:B------:R-:W0:Y:S01]  /*0040*/  S2R R5, SR_TID.Y ;  /* 0x0000000000057919 */ /* 0x000e220000002200 */
[----:B------:R-:W2:Y:S01]  /*0050*/  LDCU UR7, c[0x0][0x360] ;  /* 0x00006c00ff0777ac */ /* 0x000ea20008000800 */
[----:B------:R-:W2:Y:S01]  /*0060*/  S2R R4, SR_CTAID.X ;  /* 0x0000000000047919 */ /* 0x000ea20000002500 */
[----:B------:R-:W3:Y:S01]  /*0070*/  LDCU UR8, c[0x0][0x388] ;  /* 0x00007100ff0877ac */ /* 0x000ee20008000800 */
[----:B------:R-:W2:Y:S01]  /*0080*/  S2R R7, SR_TID.X ;  /* 0x0000000000077919 */ /* 0x000ea20000002100 */
[----:B------:R-:W4:Y:S01]  /*0090*/  LDCU.64 UR4, c[0x0][0x358] ;  /* 0x00006b00ff0477ac */ /* 0x000f220008000a00 */
[----:B0-----:R-:W-:-:S02]  /*00a0*/  IMAD R0, R0, UR6, R5 ;  /* 0x0000000600007c24 */ /* 0x001fc4000f8e0205 */
[----:B--2---:R-:W-:-:S04]  /*00b0*/  IMAD R5, R4, UR7, R7 ;  /* 0x0000000704057c24 */ /* 0x004fc8000f8e0207 */
[----:B---3--:R-:W-:-:S04]  /*00c0*/  IMAD R5, R0, UR8, R5 ;  /* 0x0000000800057c24 */ /* 0x008fc8000f8e0205 */
[----:B-1----:R-:W-:Y:S01]  /*00d0*/  IMAD.WIDE R2, R5, 0x4, R2 ;  /* 0x0000000405027825 */ /* 0x002fe200078e0202 */
[----:B------:R-:W-:-:S05]  /*00e0*/  I2FP.F32.S32 R5, R5 ;  /* 0x0000000500057245 */ /* 0x000fca0000201400 */
[----:B----4-:R-:W-:Y:S01]  /*00f0*/  STG.E desc[UR4][R2.64], R5 ;  /* 0x0000000502007986 */ /* 0x010fe2000c101904 */
[----:B------:R-:W-:Y:S05]  /*0100*/  EXIT ;  /* 0x000000000000794d */ /* 0x000fea0003800000 */
.L_x_0:
[----:B------:R-:W-:-:S00]  /*0110*/  BRA `(.L_x_0) ;  /* 0xfffffffc00fc7947 */ /* 0x000fc0000383ffff */
[----:B------:R-:W-:-:S00]  /*0120*/  NOP ;  /* 0x0000000000007918 */ /* 0x000fc00000000000 */
        /* <DEDUP_REMOVED lines=13> */
.L_x_1:


//--------------------- .nv.shared.reserved.0     --------------------------
	.section	.nv.shared.reserved.0,"aw",@nobits
	.weak		__nv_reservedSMEM_offset_0_alias
	.size		__nv_reservedSMEM_offset_0_alias, 0, 64
	.other		__nv_reservedSMEM_offset_0_alias,@"STO_CUDA_RESERVED_SHARED STV_DEFAULT"
__nv_reservedSMEM_offset_0_alias:
	.zero		0
	.zero		64


//--------------------- .nv.constant0._Z4initPfi  --------------------------
	.section	.nv.constant0._Z4initPfi,"a",@progbits
	.sectionflags	@""
	.align	4
.nv.constant0._Z4initPfi:
	.zero		908


//--------------------- SYMBOLS --------------------------

	.type		.nv.reservedSmem.offset0,@object
	.size		.nv.reservedSmem.offset0,0x4
